	.headerflags	@"EF_CUDA_TEXMODE_UNIFIED EF_CUDA_64BIT_ADDRESS EF_CUDA_ACCELERATORS EF_CUDA_SM90 EF_CUDA_VIRTUAL_SM(EF_CUDA_SM90)"
	.elftype	@"ET_EXEC"


//--------------------- .nv.info                  --------------------------
	.section	.nv.info,"",@"SHT_CUDA_INFO"
	.align	4


	//----- nvinfo : EIATTR_REGCOUNT
	.align		4
        /*0000*/ 	.byte	0x04, 0x2f
        /*0002*/ 	.short	(.L_1 - .L_0)
	.align		4
.L_0:
        /*0004*/ 	.word	index@(triton_poi_fused_convolution_relu_threshold_backward_0)
        /*0008*/ 	.word	0x0000000c


	//----- nvinfo : EIATTR_MIN_STACK_SIZE
	.align		4
.L_1:
        /*000c*/ 	.byte	0x04, 0x12
        /*000e*/ 	.short	(.L_3 - .L_2)
	.align		4
.L_2:
        /*0010*/ 	.word	index@(triton_poi_fused_convolution_relu_threshold_backward_0)
        /*0014*/ 	.word	0x00000000


	//----- nvinfo : EIATTR_FRAME_SIZE
	.align		4
.L_3:
        /*0018*/ 	.byte	0x04, 0x11
        /*001a*/ 	.short	(.L_5 - .L_4)
	.align		4
.L_4:
        /*001c*/ 	.word	index@(triton_poi_fused_convolution_relu_threshold_backward_0)
        /*0020*/ 	.word	0x00000000


	//----- nvinfo : EIATTR_MIN_STACK_SIZE
	.align		4
.L_5:
        /*0024*/ 	.byte	0x04, 0x12
        /*0026*/ 	.short	(.L_7 - .L_6)
	.align		4
.L_6:
        /*0028*/ 	.word	index@(triton_poi_fused_convolution_relu_threshold_backward_0)
        /*002c*/ 	.word	0x00000000
.L_7:


//--------------------- .nv.info.triton_poi_fused_convolution_relu_threshold_backward_0 --------------------------
	.section	.nv.info.triton_poi_fused_convolution_relu_threshold_backward_0,"",@"SHT_CUDA_INFO"
	.sectionflags	@""
	.align	4


	//----- nvinfo : EIATTR_CUDA_API_VERSION
	.align		4
        /*0000*/ 	.byte	0x04, 0x37
        /*0002*/ 	.short	(.L_9 - .L_8)
.L_8:
        /*0004*/ 	.word	0x0000007c


	//----- nvinfo : EIATTR_KPARAM_INFO
	.align		4
.L_9:
        /*0008*/ 	.byte	0x04, 0x17
        /*000a*/ 	.short	(.L_11 - .L_10)
.L_10:
        /*000c*/ 	.word	0x00000000
        /*0010*/ 	.short	0x0003
        /*0012*/ 	.short	0x0018
        /*0014*/ 	.byte	0x00, 0xf0, 0x11, 0x00


	//----- nvinfo : EIATTR_KPARAM_INFO
	.align		4
.L_11:
        /*0018*/ 	.byte	0x04, 0x17
        /*001a*/ 	.short	(.L_13 - .L_12)
.L_12:
        /*001c*/ 	.word	0x00000000
        /*0020*/ 	.short	0x0002
        /*0022*/ 	.short	0x0010
        /*0024*/ 	.byte	0x00, 0xf4, 0x21, 0x00


	//----- nvinfo : EIATTR_KPARAM_INFO
	.align		4
.L_13:
        /*0028*/ 	.byte	0x04, 0x17
        /*002a*/ 	.short	(.L_15 - .L_14)
.L_14:
        /*002c*/ 	.word	0x00000000
        /*0030*/ 	.short	0x0001
        /*0032*/ 	.short	0x0008
        /*0034*/ 	.byte	0x00, 0xf4, 0x21, 0x00


	//----- nvinfo : EIATTR_KPARAM_INFO
	.align		4
.L_15:
        /*0038*/ 	.byte	0x04, 0x17
        /*003a*/ 	.short	(.L_17 - .L_16)
.L_16:
        /*003c*/ 	.word	0x00000000
        /*0040*/ 	.short	0x0000
        /*0042*/ 	.short	0x0000
        /*0044*/ 	.byte	0x00, 0xf4, 0x21, 0x00


	//----- nvinfo : EIATTR_SPARSE_MMA_MASK
	.align		4
.L_17:
        /*0048*/ 	.byte	0x03, 0x50
        /*004a*/ 	.short	0x0000


	//----- nvinfo : EIATTR_MAXREG_COUNT
	.align		4
        /*004c*/ 	.byte	0x03, 0x1b
        /*004e*/ 	.short	0x00ff


	//----- nvinfo : EIATTR_EXIT_INSTR_OFFSETS
	.align		4
        /*0050*/ 	.byte	0x04, 0x1c
        /*0052*/ 	.short	(.L_19 - .L_18)


	//   ....[0]....
.L_18:
        /*0054*/ 	.word	0x000001f0


	//   ....[1]....
        /*0058*/ 	.word	0x00000210


	//----- nvinfo : EIATTR_REQNTID
	.align		4
.L_19:
        /*005c*/ 	.byte	0x04, 0x10
        /*005e*/ 	.short	(.L_21 - .L_20)
.L_20:
        /*0060*/ 	.word	0x00000020
        /*0064*/ 	.word	0x00000001
        /*0068*/ 	.word	0x00000001


	//----- nvinfo : EIATTR_CBANK_PARAM_SIZE
	.align		4
.L_21:
        /*006c*/ 	.byte	0x03, 0x19
        /*006e*/ 	.short	0x001c


	//----- nvinfo : EIATTR_PARAM_CBANK
	.align		4
        /*0070*/ 	.byte	0x04, 0x0a
        /*0072*/ 	.short	(.L_23 - .L_22)
	.align		4
.L_22:
        /*0074*/ 	.word	index@(.nv.constant0.triton_poi_fused_convolution_relu_threshold_backward_0)
        /*0078*/ 	.short	0x0210
        /*007a*/ 	.short	0x001c


	//----- nvinfo : EIATTR_SW_WAR
	.align		4
.L_23:
        /*007c*/ 	.byte	0x04, 0x36
        /*007e*/ 	.short	(.L_25 - .L_24)
.L_24:
        /*0080*/ 	.word	0x00000008
.L_25:


//--------------------- .nv.callgraph             --------------------------
	.section	.nv.callgraph,"",@"SHT_CUDA_CALLGRAPH"
	.align	4
	.sectionentsize	8
	.align		4
        /*0000*/ 	.word	0x00000000
	.align		4
        /*0004*/ 	.word	0xffffffff
	.align		4
        /*0008*/ 	.word	0x00000000
	.align		4
        /*000c*/ 	.word	0xfffffffe
	.align		4
        /*0010*/ 	.word	0x00000000
	.align		4
        /*0014*/ 	.word	0xfffffffd
	.align		4
        /*0018*/ 	.word	0x00000000
	.align		4
        /*001c*/ 	.word	0xfffffffc


//--------------------- .text.triton_poi_fused_convolution_relu_threshold_backward_0 --------------------------
	.section	.text.triton_poi_fused_convolution_relu_threshold_backward_0,"ax",@progbits
	.align	128
        .global         triton_poi_fused_convolution_relu_threshold_backward_0
        .type           triton_poi_fused_convolution_relu_threshold_backward_0,@function
        .size           triton_poi_fused_convolution_relu_threshold_backward_0,(.L_x_1 - triton_poi_fused_convolution_relu_threshold_backward_0)
        .other          triton_poi_fused_convolution_relu_threshold_backward_0,@"STO_CUDA_ENTRY STV_DEFAULT"
triton_poi_fused_convolution_relu_threshold_backward_0:
.text.triton_poi_fused_convolution_relu_threshold_backward_0:
[----:B------:R-:W0:Y:S02]  /*0000*/  LDC R1, c[0x0][0x28] ;  /* 0x00000a00ff017b82 */ /* 0x000e240000000800 */
[----:B------:R-:W1:Y:S01]  /*0010*/  S2R R8, SR_TID.X ;  /* 0x0000000000087919 */ /* 0x000e620000002100 */
[----:B------:R-:W2:Y:S01]  /*0020*/  LDC.64 R4, c[0x0][0x218] ;  /* 0x00008600ff047b82 */ /* 0x000ea20000000a00 */
[----:B------:R-:W-:Y:S01]  /*0030*/  ULDC.64 UR4, c[0x0][0x208] ;  /* 0x0000820000047ab9 */ /* 0x000fe20000000a00 */
[----:B------:R-:W-:Y:S01]  /*0040*/  ULDC.64 UR6, c[0x0][0x220] ;  /* 0x0000880000067ab9 */ /* 0x000fe20000000a00 */
[----:B------:R-:W3:Y:S05]  /*0050*/  S2R R7, SR_CTAID.X ;  /* 0x0000000000077919 */ /* 0x000eea0000002500 */
[----:B------:R-:W4:Y:S01]  /*0060*/  LDC.64 R2, c[0x0][0x210] ;  /* 0x00008400ff027b82 */ /* 0x000f220000000a00 */
[----:B-1----:R-:W-:-:S02]  /*0070*/  LOP3.LUT R0, R8, 0xf, RZ, 0xc0, !PT ;  /* 0x0000000f08007812 */ /* 0x002fc400078ec0ff */
[----:B---3--:R-:W-:-:S03]  /*0080*/  SHF.R.S32.HI R6, RZ, 0x1b, R7 ;  /* 0x0000001bff067819 */ /* 0x008fc60000011407 */
[----:B------:R-:W-:Y:S01]  /*0090*/  IMAD R7, R7, 0x10, R0 ;  /* 0x0000001007077824 */ /* 0x000fe200078e0200 */
[----:B------:R-:W-:-:S03]  /*00a0*/  SGXT R0, R6, 0x1 ;  /* 0x000000010600781a */ /* 0x000fc60000000200 */
[C---:B----4-:R-:W-:Y:S01]  /*00b0*/  IMAD.WIDE R2, R7.reuse, 0x4, R2 ;  /* 0x0000000407027825 */ /* 0x050fe200078e0202 */
[----:B------:R-:W-:Y:S02]  /*00c0*/  ISETP.GE.AND P0, PT, R7, 0x10, PT ;  /* 0x000000100700780c */ /* 0x000fe40003f06270 */
[----:B------:R-:W-:-:S04]  /*00d0*/  LEA.HI R0, R0, R7, RZ, 0x2 ;  /* 0x0000000700007211 */ /* 0x000fc800078f10ff */
[----:B------:R-:W-:-:S05]  /*00e0*/  LOP3.LUT R0, R0, 0xfffffffc, RZ, 0xc0, !PT ;  /* 0xfffffffc00007812 */ /* 0x000fca00078ec0ff */
[----:B------:R-:W-:Y:S02]  /*00f0*/  IMAD.IADD R9, R7, 0x1, -R0 ;  /* 0x0000000107097824 */ /* 0x000fe400078e0a00 */
[----:B------:R-:W-:Y:S02]  /*0100*/  IMAD.MOV.U32 R0, RZ, RZ, RZ ;  /* 0x000000ffff007224 */ /* 0x000fe400078e00ff */
[----:B--2---:R-:W-:-:S04]  /*0110*/  IMAD.WIDE R4, R9, 0x4, R4 ;  /* 0x0000000409047825 */ /* 0x004fc800078e0204 */
[----:B------:R-:W-:Y:S01]  /*0120*/  IMAD.MOV.U32 R9, RZ, RZ, RZ ;  /* 0x000000ffff097224 */ /* 0x000fe200078e00ff */
[----:B------:R-:W2:Y:S05]  /*0130*/  @!P0 LDG.E R0, desc[UR4][R2.64] ;  /* 0x0000000402008981 */ /* 0x000eaa000c1e1900 */
[----:B------:R-:W2:Y:S01]  /*0140*/  @!P0 LDG.E.EL R9, desc[UR4][R4.64] ;  /* 0x0000000404098981 */ /* 0x000ea2000c2e1900 */
[----:B------:R-:W-:-:S04]  /*0150*/  LOP3.LUT P0, RZ, R8, 0x10, RZ, 0xc0, !PT ;  /* 0x0000001008ff7812 */ /* 0x000fc8000780c0ff */
[----:B------:R-:W-:Y:S01]  /*0160*/  ISETP.LT.AND P0, PT, R7, 0x10, !P0 ;  /* 0x000000100700780c */ /* 0x000fe20004701270 */
[----:B--2---:R-:W-:Y:S01]  /*0170*/  FADD R6, R9, R0 ;  /* 0x0000000009067221 */ /* 0x004fe20000000000 */
[----:B------:R-:W-:-:S04]  /*0180*/  FSETP.GEU.AND P1, PT, R0, -R9, PT ;  /* 0x800000090000720b */ /* 0x000fc80003f2e000 */
[----:B------:R-:W-:Y:S02]  /*0190*/  FSEL R9, R6, RZ, P1 ;  /* 0x000000ff06097208 */ /* 0x000fe40000800000 */
[----:B------:R-:W-:Y:S02]  /*01a0*/  IADD3 R6, P1, R7, UR6, RZ ;  /* 0x0000000607067c10 */ /* 0x000fe4000ff3e0ff */
[----:B------:R-:W-:-:S03]  /*01b0*/  FSETP.GTU.AND P2, PT, R9, RZ, PT ;  /* 0x000000ff0900720b */ /* 0x000fc60003f4c000 */
[----:B------:R1:W-:Y:S01]  /*01c0*/  @P0 STG.E desc[UR4][R2.64], R9 ;  /* 0x0000000902000986 */ /* 0x0003e2000c101904 */
[----:B------:R-:W-:Y:S02]  /*01d0*/  LEA.HI.X.SX32 R7, R7, UR7, 0x1, P1 ;  /* 0x0000000707077c11 */ /* 0x000fe400088f0eff */
[----:B------:R-:W-:Y:S01]  /*01e0*/  SEL R5, RZ, 0x1, P2 ;  /* 0x00000001ff057807 */ /* 0x000fe20001000000 */
[----:B------:R-:W-:Y:S06]  /*01f0*/  @!P0 EXIT ;  /* 0x000000000000894d */ /* 0x000fec0003800000 */
[----:B------:R-:W-:Y:S01]  /*0200*/  STG.E.U8 desc[UR4][R6.64], R5 ;  /* 0x0000000506007986 */ /* 0x000fe2000c101104 */
[----:B------:R-:W-:Y:S05]  /*0210*/  EXIT ;  /* 0x000000000000794d */ /* 0x000fea0003800000 */
.L_x_0:
[----:B------:R-:W-:-:S00]  /*0220*/  BRA `(.L_x_0) ;  /* 0xfffffffc00fc7947 */ /* 0x000fc0000383ffff */
[----:B------:R-:W-:-:S00]  /*0230*/  NOP ;  /* 0x0000000000007918 */ /* 0x000fc00000000000 */
        /* <DEDUP_REMOVED lines=12> */
.L_x_1:


//--------------------- .nv.constant0.triton_poi_fused_convolution_relu_threshold_backward_0 --------------------------
	.section	.nv.constant0.triton_poi_fused_convolution_relu_threshold_backward_0,"a",@progbits
	.sectionflags	@""
	.align	4
.nv.constant0.triton_poi_fused_convolution_relu_threshold_backward_0:
	.zero		556
